//
// Generated by NVIDIA NVVM Compiler
//
// Compiler Build ID: CL-36424714
// Cuda compilation tools, release 13.0, V13.0.88
// Based on NVVM 20.0.0
//

.version 9.0
.target sm_100
.address_size 64

	// .globl	_Z8myKernelv
.extern .func  (.param .b32 func_retval0) vprintf
(
	.param .b64 vprintf_param_0,
	.param .b64 vprintf_param_1
)
;
.global .align 1 .b8 $str[31] = {72, 101, 108, 108, 111, 32, 102, 114, 111, 109, 32, 71, 80, 85, 33, 32, 84, 104, 114, 101, 97, 100, 32, 73, 68, 58, 32, 37, 100, 10};

.visible .entry _Z8myKernelv()
{
	.local .align 8 .b8 	__local_depot0[8];
	.reg .b64 	%SP;
	.reg .b64 	%SPL;
	.reg .b32 	%r<4>;
	.reg .b64 	%rd<5>;

	mov.u64 	%SPL, __local_depot0;
	cvta.local.u64 	%SP, %SPL;
	add.u64 	%rd1, %SP, 0;
	add.u64 	%rd2, %SPL, 0;
	mov.u32 	%r1, %tid.x;
	st.local.u32 	[%rd2], %r1;
	mov.u64 	%rd3, $str;
	cvta.global.u64 	%rd4, %rd3;
	{ // callseq 0, 0
	.param .b64 param0;
	st.param.b64 	[param0], %rd4;
	.param .b64 param1;
	st.param.b64 	[param1], %rd1;
	.param .b32 retval0;
	call.uni (retval0), 
	vprintf, 
	(
	param0, 
	param1
	);
	ld.param.b32 	%r2, [retval0];
	} // callseq 0
	ret;

}


// ===== COMPILED SASS (sm_100) =====

	.target	sm_100

	.elftype	@"ET_EXEC"


//--------------------- .note.nv.tkinfo           --------------------------
	.section	.note.nv.tkinfo,"",@"SHT_NOTE"
	.sectionflags	@"SHF_NOTE_NV_TKINFO"
	.tkinfo
        /*0018*/ 	.word	0x00000002
        /*0030*/ 	.string	""
        /*0030*/ 	.string	"ptxas"
        /*0030*/ 	.string	"Cuda compilation tools, release 13.0, V13.0.88"
        /*0030*/ 	.string	"Build cuda_13.0.r13.0/compiler.36424714_0"
        /*0030*/ 	.string	"-arch sm_100 -m 64 "



//--------------------- .note.nv.cuinfo           --------------------------
	.section	.note.nv.cuinfo,"",@"SHT_NOTE"
	.sectionflags	@"SHF_NOTE_NV_CUINFO"
        /*0018*/ 	.short	0x0002
        /*001a*/ 	.short	0x0064
        /*001c*/ 	.short	0x0082
	.zero		2


//--------------------- .nv.info                  --------------------------
	.section	.nv.info,"",@"SHT_CUDA_INFO"
	.align	4


	//----- nvinfo : EIATTR_REGCOUNT
	.align		4
        /*0000*/ 	.byte	0x04, 0x2f
        /*0002*/ 	.short	(.L_2 - .L_1)
	.align		4
.L_1:
        /*0004*/ 	.word	index@(_Z8myKernelv)
        /*0008*/ 	.word	0x00000018


	//----- nvinfo : EIATTR_FRAME_SIZE
	.align		4
.L_2:
        /*000c*/ 	.byte	0x04, 0x11
        /*000e*/ 	.short	(.L_4 - .L_3)
	.align		4
.L_3:
        /*0010*/ 	.word	index@(_Z8myKernelv)
        /*0014*/ 	.word	0x00000008


	//----- nvinfo : EIATTR_MIN_STACK_SIZE
	.align		4
.L_4:
        /*0018*/ 	.byte	0x04, 0x12
        /*001a*/ 	.short	(.L_6 - .L_5)
	.align		4
.L_5:
        /*001c*/ 	.word	index@(_Z8myKernelv)
        /*0020*/ 	.word	0x00000008
.L_6:


//--------------------- .nv.compat                --------------------------
	.section	.nv.compat,"",@"SHT_CUDA_COMPAT_INFO"
	.align	4
        /*0000*/ 	.byte	0x02, 0x09, 0x00, 0x00, 0x02, 0x02, 0x01, 0x00, 0x02, 0x05, 0x05, 0x00, 0x03, 0x07, 0x01, 0x01
        /*0010*/ 	.byte	0x02, 0x03, 0x00, 0x00, 0x02, 0x06, 0x01, 0x00, 0x04, 0x0b, 0x08, 0x00, 0x09, 0x00, 0x00, 0x00
        /*0020*/ 	.byte	0x00, 0x00, 0x00, 0x00


//--------------------- .nv.info._Z8myKernelv     --------------------------
	.section	.nv.info._Z8myKernelv,"",@"SHT_CUDA_INFO"
	.sectionflags	@""
	.align	4


	//----- nvinfo : EIATTR_CUDA_API_VERSION
	.align		4
        /*0000*/ 	.byte	0x04, 0x37
        /*0002*/ 	.short	(.L_8 - .L_7)
.L_7:
        /*0004*/ 	.word	0x00000082


	//----- nvinfo : EIATTR_SPARSE_MMA_MASK
	.align		4
.L_8:
        /*0008*/ 	.byte	0x03, 0x50
        /*000a*/ 	.short	0x0000


	//----- nvinfo : EIATTR_MAXREG_COUNT
	.align		4
        /*000c*/ 	.byte	0x03, 0x1b
        /*000e*/ 	.short	0x00ff


	//----- nvinfo : EIATTR_EXTERNS
	.align		4
        /*0010*/ 	.byte	0x04, 0x0f
        /*0012*/ 	.short	(.L_10 - .L_9)


	//   ....[0]....
	.align		4
.L_9:
        /*0014*/ 	.word	index@(vprintf)


	//----- nvinfo : EIATTR_MERCURY_ISA_VERSION
	.align		4
.L_10:
        /*0018*/ 	.byte	0x03, 0x5f
        /*001a*/ 	.short	0x0101


	//----- nvinfo : EIATTR_VRC_CTA_INIT_COUNT
	.align		4
        /*001c*/ 	.byte	0x02, 0x4a
	.zero		1
	.zero		1


	//----- nvinfo : EIATTR_SYSCALL_OFFSETS
	.align		4
        /*0020*/ 	.byte	0x04, 0x46
        /*0022*/ 	.short	(.L_12 - .L_11)


	//   ....[0]....
.L_11:
        /*0024*/ 	.word	0x000000e0


	//----- nvinfo : EIATTR_EXIT_INSTR_OFFSETS
	.align		4
.L_12:
        /*0028*/ 	.byte	0x04, 0x1c
        /*002a*/ 	.short	(.L_14 - .L_13)


	//   ....[0]....
.L_13:
        /*002c*/ 	.word	0x000000f0


	//----- nvinfo : EIATTR_SW_WAR
	.align		4
.L_14:
        /*0030*/ 	.byte	0x04, 0x36
        /*0032*/ 	.short	(.L_16 - .L_15)
.L_15:
        /*0034*/ 	.word	0x00000008
.L_16:


//--------------------- .nv.callgraph             --------------------------
	.section	.nv.callgraph,"",@"SHT_CUDA_CALLGRAPH"
	.align	4
	.sectionentsize	8
	.align		4
        /*0000*/ 	.word	0x00000000
	.align		4
        /*0004*/ 	.word	0xffffffff
	.align		4
        /*0008*/ 	.word	index@(_Z8myKernelv)
	.align		4
        /*000c*/ 	.word	index@(vprintf)
	.align		4
        /*0010*/ 	.word	0x00000000
	.align		4
        /*0014*/ 	.word	0xfffffffe
	.align		4
        /*0018*/ 	.word	0x00000000
	.align		4
        /*001c*/ 	.word	0xfffffffd
	.align		4
        /*0020*/ 	.word	0x00000000
	.align		4
        /*0024*/ 	.word	0xfffffffc


//--------------------- .nv.constant4             --------------------------
	.section	.nv.constant4,"a",@progbits
	.align	8
	.align		8
.nv.constant4:
        /*0000*/ 	.dword	vprintf
	.align		8
        /*0008*/ 	.dword	$str


//--------------------- .text._Z8myKernelv        --------------------------
	.section	.text._Z8myKernelv,"ax",@progbits
	.align	128
        .global         _Z8myKernelv
        .type           _Z8myKernelv,@function
        .size           _Z8myKernelv,(.L_x_2 - _Z8myKernelv)
        .other          _Z8myKernelv,@"STO_CUDA_ENTRY STV_DEFAULT"
_Z8myKernelv:
.text._Z8myKernelv:
[----:B------:R-:W0:Y:S01]  /*0000*/  LDC R1, c[0x0][0x37c] ;  /* 0x0000df00ff017b82 */ /* 0x000e220000000800 */
[----:B------:R-:W1:Y:S01]  /*0010*/  S2R R8, SR_TID.X ;  /* 0x0000000000087919 */ /* 0x000e620000002100 */
[----:B0-----:R-:W-:Y:S01]  /*0020*/  VIADD R1, R1, 0xfffffff8 ;  /* 0xfffffff801017836 */ /* 0x001fe20000000000 */
[----:B------:R-:W-:Y:S01]  /*0030*/  MOV R0, 0x0 ;  /* 0x0000000000007802 */ /* 0x000fe20000000f00 */
[----:B------:R-:W0:Y:S04]  /*0040*/  LDCU UR4, c[0x0][0x2f8] ;  /* 0x00005f00ff0477ac */ /* 0x000e280008000800 */
[----:B------:R2:W3:Y:S01]  /*0050*/  LDC.64 R2, c[0x4][R0] ;  /* 0x0100000000027b82 */ /* 0x0004e20000000a00 */
[----:B------:R-:W4:Y:S01]  /*0060*/  LDCU.64 UR6, c[0x4][0x8] ;  /* 0x01000100ff0677ac */ /* 0x000f220008000a00 */
[----:B------:R-:W5:Y:S01]  /*0070*/  LDCU UR5, c[0x0][0x2fc] ;  /* 0x00005f80ff0577ac */ /* 0x000f620008000800 */
[----:B0-----:R-:W-:Y:S01]  /*0080*/  IADD3 R6, P0, PT, R1, UR4, RZ ;  /* 0x0000000401067c10 */ /* 0x001fe2000ff1e0ff */
[----:B----4-:R-:W-:Y:S01]  /*0090*/  IMAD.U32 R4, RZ, RZ, UR6 ;  /* 0x00000006ff047e24 */ /* 0x010fe2000f8e00ff */
[----:B------:R-:W-:-:S03]  /*00a0*/  MOV R5, UR7 ;  /* 0x0000000700057c02 */ /* 0x000fc60008000f00 */
[----:B-----5:R-:W-:Y:S01]  /*00b0*/  IMAD.X R7, RZ, RZ, UR5, P0 ;  /* 0x00000005ff077e24 */ /* 0x020fe200080e06ff */
[----:B-1----:R2:W-:Y:S07]  /*00c0*/  STL [R1], R8 ;  /* 0x0000000801007387 */ /* 0x0025ee0000100800 */
[----:B------:R-:W-:-:S07]  /*00d0*/  LEPC R20, `(.L_x_0) ;  /* 0x000000001014794e */ /* 0x000fce0000000000 */
[----:B--23--:R-:W-:Y:S05]  /*00e0*/  CALL.ABS.NOINC R2 ;  /* 0x0000000002007343 */ /* 0x00cfea0003c00000 */
.L_x_0:
[----:B------:R-:W-:Y:S05]  /*00f0*/  EXIT ;  /* 0x000000000000794d */ /* 0x000fea0003800000 */
.L_x_1:
[----:B------:R-:W-:-:S00]  /*0100*/  BRA `(.L_x_1) ;  /* 0xfffffffc00fc7947 */ /* 0x000fc0000383ffff */
[----:B------:R-:W-:-:S00]  /*0110*/  NOP ;  /* 0x0000000000007918 */ /* 0x000fc00000000000 */
        /* <DEDUP_REMOVED lines=14> */
.L_x_2:


//--------------------- .nv.global.init           --------------------------
	.section	.nv.global.init,"aw",@progbits
.nv.global.init:
	.type		$str,@object
	.size		$str,(.L_0 - $str)
$str:
        /*0000*/ 	.byte	0x48, 0x65, 0x6c, 0x6c, 0x6f, 0x20, 0x66, 0x72, 0x6f, 0x6d, 0x20, 0x47, 0x50, 0x55, 0x21, 0x20
        /*0010*/ 	.byte	0x54, 0x68, 0x72, 0x65, 0x61, 0x64, 0x20, 0x49, 0x44, 0x3a, 0x20, 0x25, 0x64, 0x0a, 0x00
.L_0:


//--------------------- .nv.shared.reserved.0     --------------------------
	.section	.nv.shared.reserved.0,"aw",@nobits
	.weak		__nv_reservedSMEM_offset_0_alias
	.size		__nv_reservedSMEM_offset_0_alias, 0, 64
	.other		__nv_reservedSMEM_offset_0_alias,@"STO_CUDA_RESERVED_SHARED STV_DEFAULT"
__nv_reservedSMEM_offset_0_alias:
	.zero		0
	.zero		64


//--------------------- .nv.constant0._Z8myKernelv --------------------------
	.section	.nv.constant0._Z8myKernelv,"a",@progbits
	.sectionflags	@""
	.align	4
.nv.constant0._Z8myKernelv:
	.zero		896


//--------------------- SYMBOLS --------------------------

	.type		.nv.reservedSmem.offset0,@object
	.size		.nv.reservedSmem.offset0,0x4
	.type		vprintf,@function
